//
// Generated by NVIDIA NVVM Compiler
//
// Compiler Build ID: CL-36424714
// Cuda compilation tools, release 13.0, V13.0.88
// Based on NVVM 20.0.0
//

.version 9.0
.target sm_100
.address_size 64

	// .globl	_Z14optimisticEvalPKiS0_Piiiii

.visible .entry _Z14optimisticEvalPKiS0_Piiiii(
	.param .u64 .ptr .align 1 _Z14optimisticEvalPKiS0_Piiiii_param_0,
	.param .u64 .ptr .align 1 _Z14optimisticEvalPKiS0_Piiiii_param_1,
	.param .u64 .ptr .align 1 _Z14optimisticEvalPKiS0_Piiiii_param_2,
	.param .u32 _Z14optimisticEvalPKiS0_Piiiii_param_3,
	.param .u32 _Z14optimisticEvalPKiS0_Piiiii_param_4,
	.param .u32 _Z14optimisticEvalPKiS0_Piiiii_param_5,
	.param .u32 _Z14optimisticEvalPKiS0_Piiiii_param_6
)
{
	.reg .pred 	%p<12>;
	.reg .b32 	%r<263>;
	.reg .b64 	%rd<55>;

	ld.param.u64 	%rd4, [_Z14optimisticEvalPKiS0_Piiiii_param_0];
	ld.param.u64 	%rd5, [_Z14optimisticEvalPKiS0_Piiiii_param_1];
	ld.param.u32 	%r54, [_Z14optimisticEvalPKiS0_Piiiii_param_3];
	ld.param.u32 	%r55, [_Z14optimisticEvalPKiS0_Piiiii_param_4];
	ld.param.u32 	%r56, [_Z14optimisticEvalPKiS0_Piiiii_param_5];
	ld.param.u32 	%r58, [_Z14optimisticEvalPKiS0_Piiiii_param_6];
	cvta.to.global.u64 	%rd1, %rd4;
	cvta.to.global.u64 	%rd2, %rd5;
	mov.u32 	%r1, %ctaid.x;
	mov.u32 	%r2, %tid.x;
	sub.s32 	%r59, %r1, %r54;
	max.s32 	%r245, %r59, 0;
	add.s32 	%r60, %r58, -1;
	add.s32 	%r61, %r54, %r1;
	min.s32 	%r4, %r60, %r61;
	setp.gt.s32 	%p1, %r245, %r4;
	mov.b32 	%r261, 0;
	@%p1 bra 	$L__BB0_16;
	add.s32 	%r5, %r56, -1;
	mov.u32 	%r6, %ntid.x;
	add.s32 	%r7, %r2, %r54;
	sub.s32 	%r8, %r245, %r1;
	min.s32 	%r9, %r1, %r54;
	sub.s32 	%r10, %r2, %r54;
	mov.b32 	%r244, 0;
	mov.u32 	%r261, %r244;
$L__BB0_2:
	mov.u32 	%r12, %r245;
	add.s32 	%r63, %r8, %r244;
	sub.s32 	%r64, %r9, %r244;
	max.s32 	%r65, %r63, %r64;
	sub.s32 	%r66, %r7, %r65;
	min.s32 	%r67, %r66, %r5;
	add.s32 	%r68, %r10, %r65;
	max.s32 	%r69, %r68, 0;
	sub.s32 	%r15, %r67, %r69;
	add.s32 	%r14, %r15, 1;
	sub.s32 	%r70, %r1, %r12;
	abs.s32 	%r16, %r70;
	sub.s32 	%r71, %r54, %r16;
	sub.s32 	%r72, %r2, %r71;
	max.s32 	%r256, %r72, 0;
	add.s32 	%r73, %r71, %r2;
	min.s32 	%r74, %r5, %r73;
	setp.gt.s32 	%p2, %r256, %r74;
	@%p2 bra 	$L__BB0_15;
	mul.lo.s32 	%r18, %r12, %r6;
	setp.lt.u32 	%p3, %r15, 7;
	@%p3 bra 	$L__BB0_7;
	sub.s32 	%r76, %r2, %r256;
	add.s32 	%r250, %r76, -3;
	add.s32 	%r249, %r256, 3;
	add.s32 	%r248, %r256, %r18;
	and.b32  	%r77, %r14, -8;
	neg.s32 	%r247, %r77;
$L__BB0_5:
	.pragma "nounroll";
	add.s32 	%r78, %r250, 3;
	abs.s32 	%r79, %r78;
	add.s32 	%r80, %r79, %r16;
	mul.wide.u32 	%rd6, %r248, 4;
	add.s64 	%rd7, %rd2, %rd6;
	ld.global.u32 	%r81, [%rd7];
	mul.lo.s32 	%r82, %r81, %r55;
	add.s64 	%rd8, %rd1, %rd6;
	ld.global.u32 	%r83, [%rd8];
	mul.lo.s32 	%r84, %r83, %r80;
	sub.s32 	%r85, %r82, %r84;
	max.s32 	%r86, %r85, 0;
	add.s32 	%r87, %r86, %r261;
	add.s32 	%r88, %r250, 2;
	abs.s32 	%r89, %r88;
	add.s32 	%r90, %r89, %r16;
	add.s32 	%r91, %r248, 1;
	mul.wide.u32 	%rd9, %r91, 4;
	add.s64 	%rd10, %rd2, %rd9;
	ld.global.u32 	%r92, [%rd10];
	mul.lo.s32 	%r93, %r92, %r55;
	add.s64 	%rd11, %rd1, %rd9;
	ld.global.u32 	%r94, [%rd11];
	mul.lo.s32 	%r95, %r94, %r90;
	sub.s32 	%r96, %r93, %r95;
	max.s32 	%r97, %r96, 0;
	add.s32 	%r98, %r97, %r87;
	add.s32 	%r99, %r250, 1;
	abs.s32 	%r100, %r99;
	add.s32 	%r101, %r100, %r16;
	add.s32 	%r102, %r248, 2;
	mul.wide.u32 	%rd12, %r102, 4;
	add.s64 	%rd13, %rd2, %rd12;
	ld.global.u32 	%r103, [%rd13];
	mul.lo.s32 	%r104, %r103, %r55;
	add.s64 	%rd14, %rd1, %rd12;
	ld.global.u32 	%r105, [%rd14];
	mul.lo.s32 	%r106, %r105, %r101;
	sub.s32 	%r107, %r104, %r106;
	max.s32 	%r108, %r107, 0;
	add.s32 	%r109, %r108, %r98;
	add.s32 	%r110, %r250, -4;
	abs.s32 	%r111, %r250;
	add.s32 	%r112, %r111, %r16;
	add.s32 	%r113, %r248, 3;
	mul.wide.u32 	%rd15, %r113, 4;
	add.s64 	%rd16, %rd2, %rd15;
	ld.global.u32 	%r114, [%rd16];
	mul.lo.s32 	%r115, %r114, %r55;
	add.s64 	%rd17, %rd1, %rd15;
	ld.global.u32 	%r116, [%rd17];
	mul.lo.s32 	%r117, %r116, %r112;
	sub.s32 	%r118, %r115, %r117;
	max.s32 	%r119, %r118, 0;
	add.s32 	%r120, %r119, %r109;
	add.s32 	%r121, %r250, -1;
	abs.s32 	%r122, %r121;
	add.s32 	%r123, %r122, %r16;
	add.s32 	%r124, %r248, 4;
	mul.wide.u32 	%rd18, %r124, 4;
	add.s64 	%rd19, %rd2, %rd18;
	ld.global.u32 	%r125, [%rd19];
	mul.lo.s32 	%r126, %r125, %r55;
	add.s64 	%rd20, %rd1, %rd18;
	ld.global.u32 	%r127, [%rd20];
	mul.lo.s32 	%r128, %r127, %r123;
	sub.s32 	%r129, %r126, %r128;
	max.s32 	%r130, %r129, 0;
	add.s32 	%r131, %r130, %r120;
	add.s32 	%r132, %r250, -2;
	abs.s32 	%r133, %r132;
	add.s32 	%r134, %r133, %r16;
	add.s32 	%r135, %r248, 5;
	mul.wide.u32 	%rd21, %r135, 4;
	add.s64 	%rd22, %rd2, %rd21;
	ld.global.u32 	%r136, [%rd22];
	mul.lo.s32 	%r137, %r136, %r55;
	add.s64 	%rd23, %rd1, %rd21;
	ld.global.u32 	%r138, [%rd23];
	mul.lo.s32 	%r139, %r138, %r134;
	sub.s32 	%r140, %r137, %r139;
	max.s32 	%r141, %r140, 0;
	add.s32 	%r142, %r141, %r131;
	add.s32 	%r143, %r250, -3;
	abs.s32 	%r144, %r143;
	add.s32 	%r145, %r144, %r16;
	add.s32 	%r146, %r248, 6;
	mul.wide.u32 	%rd24, %r146, 4;
	add.s64 	%rd25, %rd2, %rd24;
	ld.global.u32 	%r147, [%rd25];
	mul.lo.s32 	%r148, %r147, %r55;
	add.s64 	%rd26, %rd1, %rd24;
	ld.global.u32 	%r149, [%rd26];
	mul.lo.s32 	%r150, %r149, %r145;
	sub.s32 	%r151, %r148, %r150;
	max.s32 	%r152, %r151, 0;
	add.s32 	%r153, %r152, %r142;
	abs.s32 	%r154, %r110;
	add.s32 	%r155, %r154, %r16;
	add.s32 	%r156, %r248, 7;
	mul.wide.u32 	%rd27, %r156, 4;
	add.s64 	%rd28, %rd2, %rd27;
	ld.global.u32 	%r157, [%rd28];
	mul.lo.s32 	%r158, %r157, %r55;
	add.s64 	%rd29, %rd1, %rd27;
	ld.global.u32 	%r159, [%rd29];
	mul.lo.s32 	%r160, %r159, %r155;
	sub.s32 	%r161, %r158, %r160;
	max.s32 	%r162, %r161, 0;
	add.s32 	%r261, %r162, %r153;
	add.s32 	%r250, %r250, -8;
	add.s32 	%r249, %r249, 8;
	add.s32 	%r248, %r248, 8;
	add.s32 	%r247, %r247, 8;
	setp.ne.s32 	%p4, %r247, 0;
	@%p4 bra 	$L__BB0_5;
	add.s32 	%r256, %r249, -3;
$L__BB0_7:
	and.b32  	%r37, %r14, 7;
	setp.eq.s32 	%p5, %r37, 0;
	@%p5 bra 	$L__BB0_15;
	setp.lt.u32 	%p6, %r37, 4;
	@%p6 bra 	$L__BB0_10;
	sub.s32 	%r164, %r2, %r256;
	abs.s32 	%r165, %r164;
	add.s32 	%r166, %r165, %r16;
	add.s32 	%r167, %r256, %r18;
	mul.wide.u32 	%rd30, %r167, 4;
	add.s64 	%rd31, %rd2, %rd30;
	ld.global.u32 	%r168, [%rd31];
	mul.lo.s32 	%r169, %r168, %r55;
	add.s64 	%rd32, %rd1, %rd30;
	ld.global.u32 	%r170, [%rd32];
	mul.lo.s32 	%r171, %r170, %r166;
	sub.s32 	%r172, %r169, %r171;
	max.s32 	%r173, %r172, 0;
	add.s32 	%r174, %r173, %r261;
	not.b32 	%r175, %r256;
	add.s32 	%r176, %r2, %r175;
	abs.s32 	%r177, %r176;
	add.s32 	%r178, %r177, %r16;
	add.s32 	%r179, %r167, 1;
	mul.wide.u32 	%rd33, %r179, 4;
	add.s64 	%rd34, %rd2, %rd33;
	ld.global.u32 	%r180, [%rd34];
	mul.lo.s32 	%r181, %r180, %r55;
	add.s64 	%rd35, %rd1, %rd33;
	ld.global.u32 	%r182, [%rd35];
	mul.lo.s32 	%r183, %r182, %r178;
	sub.s32 	%r184, %r181, %r183;
	max.s32 	%r185, %r184, 0;
	add.s32 	%r186, %r185, %r174;
	add.s32 	%r187, %r164, -2;
	abs.s32 	%r188, %r187;
	add.s32 	%r189, %r188, %r16;
	add.s32 	%r190, %r167, 2;
	mul.wide.u32 	%rd36, %r190, 4;
	add.s64 	%rd37, %rd2, %rd36;
	ld.global.u32 	%r191, [%rd37];
	mul.lo.s32 	%r192, %r191, %r55;
	add.s64 	%rd38, %rd1, %rd36;
	ld.global.u32 	%r193, [%rd38];
	mul.lo.s32 	%r194, %r193, %r189;
	sub.s32 	%r195, %r192, %r194;
	max.s32 	%r196, %r195, 0;
	add.s32 	%r197, %r196, %r186;
	add.s32 	%r198, %r164, -3;
	abs.s32 	%r199, %r198;
	add.s32 	%r200, %r199, %r16;
	add.s32 	%r201, %r167, 3;
	mul.wide.u32 	%rd39, %r201, 4;
	add.s64 	%rd40, %rd2, %rd39;
	ld.global.u32 	%r202, [%rd40];
	mul.lo.s32 	%r203, %r202, %r55;
	add.s64 	%rd41, %rd1, %rd39;
	ld.global.u32 	%r204, [%rd41];
	mul.lo.s32 	%r205, %r204, %r200;
	sub.s32 	%r206, %r203, %r205;
	max.s32 	%r207, %r206, 0;
	add.s32 	%r261, %r207, %r197;
	add.s32 	%r256, %r256, 4;
$L__BB0_10:
	and.b32  	%r43, %r14, 3;
	setp.eq.s32 	%p7, %r43, 0;
	@%p7 bra 	$L__BB0_15;
	setp.eq.s32 	%p8, %r43, 1;
	@%p8 bra 	$L__BB0_13;
	sub.s32 	%r209, %r2, %r256;
	abs.s32 	%r210, %r209;
	add.s32 	%r211, %r210, %r16;
	add.s32 	%r212, %r256, %r18;
	mul.wide.u32 	%rd42, %r212, 4;
	add.s64 	%rd43, %rd2, %rd42;
	ld.global.u32 	%r213, [%rd43];
	mul.lo.s32 	%r214, %r213, %r55;
	add.s64 	%rd44, %rd1, %rd42;
	ld.global.u32 	%r215, [%rd44];
	mul.lo.s32 	%r216, %r215, %r211;
	sub.s32 	%r217, %r214, %r216;
	max.s32 	%r218, %r217, 0;
	add.s32 	%r219, %r218, %r261;
	not.b32 	%r220, %r256;
	add.s32 	%r221, %r2, %r220;
	abs.s32 	%r222, %r221;
	add.s32 	%r223, %r222, %r16;
	add.s32 	%r224, %r212, 1;
	mul.wide.u32 	%rd45, %r224, 4;
	add.s64 	%rd46, %rd2, %rd45;
	ld.global.u32 	%r225, [%rd46];
	mul.lo.s32 	%r226, %r225, %r55;
	add.s64 	%rd47, %rd1, %rd45;
	ld.global.u32 	%r227, [%rd47];
	mul.lo.s32 	%r228, %r227, %r223;
	sub.s32 	%r229, %r226, %r228;
	max.s32 	%r230, %r229, 0;
	add.s32 	%r261, %r230, %r219;
	add.s32 	%r256, %r256, 2;
$L__BB0_13:
	and.b32  	%r231, %r14, 1;
	setp.eq.b32 	%p9, %r231, 1;
	not.pred 	%p10, %p9;
	@%p10 bra 	$L__BB0_15;
	sub.s32 	%r232, %r2, %r256;
	abs.s32 	%r233, %r232;
	add.s32 	%r234, %r233, %r16;
	add.s32 	%r235, %r256, %r18;
	mul.wide.u32 	%rd48, %r235, 4;
	add.s64 	%rd49, %rd2, %rd48;
	ld.global.u32 	%r236, [%rd49];
	mul.lo.s32 	%r237, %r236, %r55;
	add.s64 	%rd50, %rd1, %rd48;
	ld.global.u32 	%r238, [%rd50];
	mul.lo.s32 	%r239, %r238, %r234;
	sub.s32 	%r240, %r237, %r239;
	max.s32 	%r241, %r240, 0;
	add.s32 	%r261, %r241, %r261;
$L__BB0_15:
	add.s32 	%r245, %r12, 1;
	setp.lt.s32 	%p11, %r12, %r4;
	add.s32 	%r244, %r244, 1;
	@%p11 bra 	$L__BB0_2;
$L__BB0_16:
	ld.param.u64 	%rd54, [_Z14optimisticEvalPKiS0_Piiiii_param_2];
	cvta.to.global.u64 	%rd51, %rd54;
	mov.u32 	%r242, %ntid.x;
	mad.lo.s32 	%r243, %r242, %r1, %r2;
	mul.wide.u32 	%rd52, %r243, 4;
	add.s64 	%rd53, %rd51, %rd52;
	st.global.u32 	[%rd53], %r261;
	ret;

}


// ===== COMPILED SASS (sm_100) =====

	.target	sm_100

	.elftype	@"ET_EXEC"


//--------------------- .note.nv.tkinfo           --------------------------
	.section	.note.nv.tkinfo,"",@"SHT_NOTE"
	.sectionflags	@"SHF_NOTE_NV_TKINFO"
	.tkinfo
        /*0018*/ 	.word	0x00000002
        /*0030*/ 	.string	""
        /*0030*/ 	.string	"ptxas"
        /*0030*/ 	.string	"Cuda compilation tools, release 13.0, V13.0.88"
        /*0030*/ 	.string	"Build cuda_13.0.r13.0/compiler.36424714_0"
        /*0030*/ 	.string	"-arch sm_100 -m 64 "



//--------------------- .note.nv.cuinfo           --------------------------
	.section	.note.nv.cuinfo,"",@"SHT_NOTE"
	.sectionflags	@"SHF_NOTE_NV_CUINFO"
        /*0018*/ 	.short	0x0002
        /*001a*/ 	.short	0x0064
        /*001c*/ 	.short	0x0082
	.zero		2


//--------------------- .nv.info                  --------------------------
	.section	.nv.info,"",@"SHT_CUDA_INFO"
	.align	4


	//----- nvinfo : EIATTR_REGCOUNT
	.align		4
        /*0000*/ 	.byte	0x04, 0x2f
        /*0002*/ 	.short	(.L_1 - .L_0)
	.align		4
.L_0:
        /*0004*/ 	.word	index@(_Z14optimisticEvalPKiS0_Piiiii)
        /*0008*/ 	.word	0x00000020


	//----- nvinfo : EIATTR_FRAME_SIZE
	.align		4
.L_1:
        /*000c*/ 	.byte	0x04, 0x11
        /*000e*/ 	.short	(.L_3 - .L_2)
	.align		4
.L_2:
        /*0010*/ 	.word	index@(_Z14optimisticEvalPKiS0_Piiiii)
        /*0014*/ 	.word	0x00000000


	//----- nvinfo : EIATTR_MIN_STACK_SIZE
	.align		4
.L_3:
        /*0018*/ 	.byte	0x04, 0x12
        /*001a*/ 	.short	(.L_5 - .L_4)
	.align		4
.L_4:
        /*001c*/ 	.word	index@(_Z14optimisticEvalPKiS0_Piiiii)
        /*0020*/ 	.word	0x00000000
.L_5:


//--------------------- .nv.compat                --------------------------
	.section	.nv.compat,"",@"SHT_CUDA_COMPAT_INFO"
	.align	4
        /*0000*/ 	.byte	0x02, 0x09, 0x00, 0x00, 0x02, 0x02, 0x01, 0x00, 0x02, 0x05, 0x05, 0x00, 0x03, 0x07, 0x01, 0x01
        /*0010*/ 	.byte	0x02, 0x03, 0x00, 0x00, 0x02, 0x06, 0x01, 0x00, 0x04, 0x0b, 0x08, 0x00, 0x09, 0x00, 0x00, 0x00
        /*0020*/ 	.byte	0x00, 0x00, 0x00, 0x00


//--------------------- .nv.info._Z14optimisticEvalPKiS0_Piiiii --------------------------
	.section	.nv.info._Z14optimisticEvalPKiS0_Piiiii,"",@"SHT_CUDA_INFO"
	.sectionflags	@""
	.align	4


	//----- nvinfo : EIATTR_CUDA_API_VERSION
	.align		4
        /*0000*/ 	.byte	0x04, 0x37
        /*0002*/ 	.short	(.L_7 - .L_6)
.L_6:
        /*0004*/ 	.word	0x00000082


	//----- nvinfo : EIATTR_KPARAM_INFO
	.align		4
.L_7:
        /*0008*/ 	.byte	0x04, 0x17
        /*000a*/ 	.short	(.L_9 - .L_8)
.L_8:
        /*000c*/ 	.word	0x00000000
        /*0010*/ 	.short	0x0006
        /*0012*/ 	.short	0x0024
        /*0014*/ 	.byte	0x00, 0xf0, 0x11, 0x00


	//----- nvinfo : EIATTR_KPARAM_INFO
	.align		4
.L_9:
        /*0018*/ 	.byte	0x04, 0x17
        /*001a*/ 	.short	(.L_11 - .L_10)
.L_10:
        /*001c*/ 	.word	0x00000000
        /*0020*/ 	.short	0x0005
        /*0022*/ 	.short	0x0020
        /*0024*/ 	.byte	0x00, 0xf0, 0x11, 0x00


	//----- nvinfo : EIATTR_KPARAM_INFO
	.align		4
.L_11:
        /*0028*/ 	.byte	0x04, 0x17
        /*002a*/ 	.short	(.L_13 - .L_12)
.L_12:
        /*002c*/ 	.word	0x00000000
        /*0030*/ 	.short	0x0004
        /*0032*/ 	.short	0x001c
        /*0034*/ 	.byte	0x00, 0xf0, 0x11, 0x00


	//----- nvinfo : EIATTR_KPARAM_INFO
	.align		4
.L_13:
        /*0038*/ 	.byte	0x04, 0x17
        /*003a*/ 	.short	(.L_15 - .L_14)
.L_14:
        /*003c*/ 	.word	0x00000000
        /*0040*/ 	.short	0x0003
        /*0042*/ 	.short	0x0018
        /*0044*/ 	.byte	0x00, 0xf0, 0x11, 0x00


	//----- nvinfo : EIATTR_KPARAM_INFO
	.align		4
.L_15:
        /*0048*/ 	.byte	0x04, 0x17
        /*004a*/ 	.short	(.L_17 - .L_16)
.L_16:
        /*004c*/ 	.word	0x00000000
        /*0050*/ 	.short	0x0002
        /*0052*/ 	.short	0x0010
        /*0054*/ 	.byte	0x00, 0xf5, 0x21, 0x00


	//----- nvinfo : EIATTR_KPARAM_INFO
	.align		4
.L_17:
        /*0058*/ 	.byte	0x04, 0x17
        /*005a*/ 	.short	(.L_19 - .L_18)
.L_18:
        /*005c*/ 	.word	0x00000000
        /*0060*/ 	.short	0x0001
        /*0062*/ 	.short	0x0008
        /*0064*/ 	.byte	0x00, 0xf5, 0x21, 0x00


	//----- nvinfo : EIATTR_KPARAM_INFO
	.align		4
.L_19:
        /*0068*/ 	.byte	0x04, 0x17
        /*006a*/ 	.short	(.L_21 - .L_20)
.L_20:
        /*006c*/ 	.word	0x00000000
        /*0070*/ 	.short	0x0000
        /*0072*/ 	.short	0x0000
        /*0074*/ 	.byte	0x00, 0xf5, 0x21, 0x00


	//----- nvinfo : EIATTR_SPARSE_MMA_MASK
	.align		4
.L_21:
        /*0078*/ 	.byte	0x03, 0x50
        /*007a*/ 	.short	0x0000


	//----- nvinfo : EIATTR_MAXREG_COUNT
	.align		4
        /*007c*/ 	.byte	0x03, 0x1b
        /*007e*/ 	.short	0x00ff


	//----- nvinfo : EIATTR_MERCURY_ISA_VERSION
	.align		4
        /*0080*/ 	.byte	0x03, 0x5f
        /*0082*/ 	.short	0x0101


	//----- nvinfo : EIATTR_VRC_CTA_INIT_COUNT
	.align		4
        /*0084*/ 	.byte	0x02, 0x4a
	.zero		1
	.zero		1


	//----- nvinfo : EIATTR_EXIT_INSTR_OFFSETS
	.align		4
        /*0088*/ 	.byte	0x04, 0x1c
        /*008a*/ 	.short	(.L_23 - .L_22)


	//   ....[0]....
.L_22:
        /*008c*/ 	.word	0x000010f0


	//----- nvinfo : EIATTR_CRS_STACK_SIZE
	.align		4
.L_23:
        /*0090*/ 	.byte	0x04, 0x1e
        /*0092*/ 	.short	(.L_25 - .L_24)
.L_24:
        /*0094*/ 	.word	0x00000000


	//----- nvinfo : EIATTR_CBANK_PARAM_SIZE
	.align		4
.L_25:
        /*0098*/ 	.byte	0x03, 0x19
        /*009a*/ 	.short	0x0028


	//----- nvinfo : EIATTR_PARAM_CBANK
	.align		4
        /*009c*/ 	.byte	0x04, 0x0a
        /*009e*/ 	.short	(.L_27 - .L_26)
	.align		4
.L_26:
        /*00a0*/ 	.word	index@(.nv.constant0._Z14optimisticEvalPKiS0_Piiiii)
        /*00a4*/ 	.short	0x0380
        /*00a6*/ 	.short	0x0028


	//----- nvinfo : EIATTR_SW_WAR
	.align		4
.L_27:
        /*00a8*/ 	.byte	0x04, 0x36
        /*00aa*/ 	.short	(.L_29 - .L_28)
.L_28:
        /*00ac*/ 	.word	0x00000008
.L_29:


//--------------------- .nv.callgraph             --------------------------
	.section	.nv.callgraph,"",@"SHT_CUDA_CALLGRAPH"
	.align	4
	.sectionentsize	8
	.align		4
        /*0000*/ 	.word	0x00000000
	.align		4
        /*0004*/ 	.word	0xffffffff
	.align		4
        /*0008*/ 	.word	0x00000000
	.align		4
        /*000c*/ 	.word	0xfffffffe
	.align		4
        /*0010*/ 	.word	0x00000000
	.align		4
        /*0014*/ 	.word	0xfffffffd
	.align		4
        /*0018*/ 	.word	0x00000000
	.align		4
        /*001c*/ 	.word	0xfffffffc


//--------------------- .text._Z14optimisticEvalPKiS0_Piiiii --------------------------
	.section	.text._Z14optimisticEvalPKiS0_Piiiii,"ax",@progbits
	.align	128
        .global         _Z14optimisticEvalPKiS0_Piiiii
        .type           _Z14optimisticEvalPKiS0_Piiiii,@function
        .size           _Z14optimisticEvalPKiS0_Piiiii,(.L_x_13 - _Z14optimisticEvalPKiS0_Piiiii)
        .other          _Z14optimisticEvalPKiS0_Piiiii,@"STO_CUDA_ENTRY STV_DEFAULT"
_Z14optimisticEvalPKiS0_Piiiii:
.text._Z14optimisticEvalPKiS0_Piiiii:
[----:B------:R-:W-:Y:S08]  /*0000*/  LDC R1, c[0x0][0x37c] ;  /* 0x0000df00ff017b82 */ /* 0x000ff00000000800 */
[----:B------:R-:W0:Y:S01]  /*0010*/  LDC R7, c[0x0][0x398] ;  /* 0x0000e600ff077b82 */ /* 0x000e220000000800 */
[----:B------:R-:W1:Y:S01]  /*0020*/  S2R R0, SR_TID.X ;  /* 0x0000000000007919 */ /* 0x000e620000002100 */
[----:B------:R-:W2:Y:S01]  /*0030*/  LDCU.64 UR6, c[0x0][0x358] ;  /* 0x00006b00ff0677ac */ /* 0x000ea20008000a00 */
[----:B------:R-:W-:-:S05]  /*0040*/  IMAD.MOV.U32 R23, RZ, RZ, RZ ;  /* 0x000000ffff177224 */ /* 0x000fca00078e00ff */
[----:B------:R-:W3:Y:S08]  /*0050*/  S2UR UR8, SR_CTAID.X ;  /* 0x00000000000879c3 */ /* 0x000ef00000002500 */
[----:B------:R-:W4:Y:S01]  /*0060*/  LDC R3, c[0x0][0x3a4] ;  /* 0x0000e900ff037b82 */ /* 0x000f220000000800 */
[----:B0-----:R-:W-:Y:S01]  /*0070*/  IMAD.MOV R5, RZ, RZ, -R7 ;  /* 0x000000ffff057224 */ /* 0x001fe200078e0a07 */
[----:B---3--:R-:W-:-:S04]  /*0080*/  IADD3 R2, PT, PT, R7, UR8, RZ ;  /* 0x0000000807027c10 */ /* 0x008fc8000fffe0ff */
[----:B------:R-:W-:Y:S02]  /*0090*/  VIADDMNMX R5, R5, UR8, RZ, !PT ;  /* 0x0000000805057c46 */ /* 0x000fe4000f8001ff */
[----:B----4-:R-:W-:-:S04]  /*00a0*/  VIADDMNMX R2, R3, 0xffffffff, R2, PT ;  /* 0xffffffff03027846 */ /* 0x010fc80003800102 */
[----:B------:R-:W-:-:S13]  /*00b0*/  ISETP.GT.AND P0, PT, R5, R2, PT ;  /* 0x000000020500720c */ /* 0x000fda0003f04270 */
[----:B-12---:R-:W-:Y:S05]  /*00c0*/  @P0 BRA `(.L_x_0) ;  /* 0x0000000c00f40947 */ /* 0x006fea0003800000 */
[----:B------:R-:W0:Y:S01]  /*00d0*/  LDCU UR5, c[0x0][0x3a0] ;  /* 0x00007400ff0577ac */ /* 0x000e220008000800 */
[----:B------:R-:W-:Y:S01]  /*00e0*/  HFMA2 R23, -RZ, RZ, 0, 0 ;  /* 0x00000000ff177431 */ /* 0x000fe200000001ff */
[C---:B------:R-:W-:Y:S01]  /*00f0*/  IADD3 R4, PT, PT, R0.reuse, R7, RZ ;  /* 0x0000000700047210 */ /* 0x040fe20007ffe0ff */
[----:B------:R-:W-:Y:S01]  /*0100*/  VIADD R8, R5, -UR8 ;  /* 0x8000000805087c36 */ /* 0x000fe20008000000 */
[----:B------:R-:W-:Y:S01]  /*0110*/  VIMNMX R6, PT, PT, R7, UR8, PT ;  /* 0x0000000807067c48 */ /* 0x000fe2000bfe0100 */
[----:B------:R-:W-:Y:S01]  /*0120*/  IMAD.IADD R7, R0, 0x1, -R7 ;  /* 0x0000000100077824 */ /* 0x000fe200078e0a07 */
[----:B------:R-:W1:Y:S01]  /*0130*/  LDCU UR9, c[0x0][0x360] ;  /* 0x00006c00ff0977ac */ /* 0x000e620008000800 */
[----:B------:R-:W-:Y:S01]  /*0140*/  UMOV UR4, URZ ;  /* 0x000000ff00047c82 */ /* 0x000fe20008000000 */
[----:B0-----:R-:W-:-:S12]  /*0150*/  UIADD3 UR5, UPT, UPT, UR5, -0x1, URZ ;  /* 0xffffffff05057890 */ /* 0x001fd8000fffe0ff */
.L_x_11:
[----:B------:R-:W0:Y:S01]  /*0160*/  LDCU UR10, c[0x0][0x398] ;  /* 0x00007300ff0a77ac */ /* 0x000e220008000800 */
[----:B------:R-:W-:Y:S01]  /*0170*/  IADD3 R9, PT, PT, -R5, UR8, RZ ;  /* 0x0000000805097c10 */ /* 0x000fe2000fffe1ff */
[----:B------:R-:W-:Y:S01]  /*0180*/  BSSY.RECONVERGENT B0, `(.L_x_1) ;  /* 0x00000ed000007945 */ /* 0x000fe20003800200 */
[----:B------:R-:W-:Y:S02]  /*0190*/  IADD3 R3, PT, PT, R6, -UR4, RZ ;  /* 0x8000000406037c10 */ /* 0x000fe4000fffe0ff */
[----:B------:R-:W-:Y:S02]  /*01a0*/  IABS R10, R9 ;  /* 0x00000009000a7213 */ /* 0x000fe40000000000 */
[----:B------:R-:W-:Y:S02]  /*01b0*/  VIADDMNMX R3, R8, UR4, R3, !PT ;  /* 0x0000000408037c46 */ /* 0x000fe4000f800103 */
[----:B0-----:R-:W-:Y:S01]  /*01c0*/  IADD3 R11, PT, PT, -R10, UR10, RZ ;  /* 0x0000000a0a0b7c10 */ /* 0x001fe2000fffe1ff */
[----:B------:R-:W0:Y:S03]  /*01d0*/  LDCU UR10, c[0x0][0x39c] ;  /* 0x00007380ff0a77ac */ /* 0x000e260008000800 */
[----:B------:R-:W-:-:S02]  /*01e0*/  VIADDMNMX R13, R0, -R11, RZ, !PT ;  /* 0x8000000b000d7246 */ /* 0x000fc400078001ff */
[----:B------:R-:W-:Y:S02]  /*01f0*/  VIADDMNMX R12, R11, R0, UR5, PT ;  /* 0x000000050b0c7e46 */ /* 0x000fe4000b800100 */
[-C--:B------:R-:W-:Y:S02]  /*0200*/  VIADDMNMX R11, R4, -R3.reuse, UR5, PT ;  /* 0x00000005040b7e46 */ /* 0x080fe4000b800903 */
[----:B------:R-:W-:Y:S02]  /*0210*/  ISETP.GT.AND P0, PT, R13, R12, PT ;  /* 0x0000000c0d00720c */ /* 0x000fe40003f04270 */
[----:B------:R-:W-:-:S05]  /*0220*/  VIADDMNMX R12, R7, R3, RZ, !PT ;  /* 0x00000003070c7246 */ /* 0x000fca00078001ff */
[----:B------:R-:W-:-:S06]  /*0230*/  IMAD.IADD R11, R11, 0x1, -R12 ;  /* 0x000000010b0b7824 */ /* 0x000fcc00078e0a0c */
[----:B0-----:R-:W-:Y:S05]  /*0240*/  @P0 BRA `(.L_x_2) ;  /* 0x0000000c00800947 */ /* 0x001fea0003800000 */
[C---:B------:R-:W-:Y:S01]  /*0250*/  ISETP.GE.U32.AND P0, PT, R11.reuse, 0x7, PT ;  /* 0x000000070b00780c */ /* 0x040fe20003f06070 */
[----:B------:R-:W-:Y:S01]  /*0260*/  BSSY.RECONVERGENT B1, `(.L_x_3) ;  /* 0x0000070000017945 */ /* 0x000fe20003800200 */
[----:B------:R-:W-:Y:S01]  /*0270*/  IADD3 R11, PT, PT, R11, 0x1, RZ ;  /* 0x000000010b0b7810 */ /* 0x000fe20007ffe0ff */
[----:B-1----:R-:W-:-:S10]  /*0280*/  IMAD R12, R5, UR9, RZ ;  /* 0x00000009050c7c24 */ /* 0x002fd4000f8e02ff */
[----:B------:R-:W-:Y:S05]  /*0290*/  @!P0 BRA `(.L_x_4) ;  /* 0x0000000400b08947 */ /* 0x000fea0003800000 */
[----:B------:R-:W-:Y:S01]  /*02a0*/  LOP3.LUT R24, R11, 0xfffffff8, RZ, 0xc0, !PT ;  /* 0xfffffff80b187812 */ /* 0x000fe200078ec0ff */
[----:B------:R-:W-:Y:S01]  /*02b0*/  BSSY.RECONVERGENT B2, `(.L_x_5) ;  /* 0x0000069000027945 */ /* 0x000fe20003800200 */
[----:B------:R-:W-:Y:S01]  /*02c0*/  IADD3 R3, PT, PT, R0, -0x3, -R13 ;  /* 0xfffffffd00037810 */ /* 0x000fe20007ffe80d */
[C---:B------:R-:W-:Y:S01]  /*02d0*/  VIADD R22, R13.reuse, 0x3 ;  /* 0x000000030d167836 */ /* 0x040fe20000000000 */
[----:B------:R-:W-:Y:S01]  /*02e0*/  IADD3 R13, PT, PT, R13, R12, RZ ;  /* 0x0000000c0d0d7210 */ /* 0x000fe20007ffe0ff */
[----:B------:R-:W-:-:S07]  /*02f0*/  IMAD.MOV R24, RZ, RZ, -R24 ;  /* 0x000000ffff187224 */ /* 0x000fce00078e0a18 */
.L_x_6:
[----:B------:R-:W0:Y:S08]  /*0300*/  LDC.64 R14, c[0x0][0x380] ;  /* 0x0000e000ff0e7b82 */ /* 0x000e300000000a00 */
[----:B------:R-:W1:Y:S01]  /*0310*/  LDC.64 R16, c[0x0][0x388] ;  /* 0x0000e200ff107b82 */ /* 0x000e620000000a00 */
[C---:B------:R-:W-:Y:S01]  /*0320*/  IADD3 R19, PT, PT, R13.reuse, 0x1, RZ ;  /* 0x000000010d137810 */ /* 0x040fe20007ffe0ff */
[----:B0-----:R-:W-:-:S04]  /*0330*/  IMAD.WIDE.U32 R28, R13, 0x4, R14 ;  /* 0x000000040d1c7825 */ /* 0x001fc800078e000e */
[----:B------:R-:W-:Y:S02]  /*0340*/  IMAD.WIDE.U32 R26, R19, 0x4, R14 ;  /* 0x00000004131a7825 */ /* 0x000fe400078e000e */
[----:B------:R-:W2:Y:S02]  /*0350*/  LDG.E R28, desc[UR6][R28.64] ;  /* 0x000000061c1c7981 */ /* 0x000ea4000c1e1900 */
[--C-:B-1----:R-:W-:Y:S02]  /*0360*/  IMAD.WIDE.U32 R20, R13, 0x4, R16.reuse ;  /* 0x000000040d147825 */ /* 0x102fe400078e0010 */
[----:B------:R0:W3:Y:S02]  /*0370*/  LDG.E R26, desc[UR6][R26.64] ;  /* 0x000000061a1a7981 */ /* 0x0000e4000c1e1900 */
[----:B------:R-:W-:Y:S02]  /*0380*/  IMAD.WIDE.U32 R18, R19, 0x4, R16 ;  /* 0x0000000413127825 */ /* 0x000fe400078e0010 */
[----:B------:R1:W4:Y:S04]  /*0390*/  LDG.E R20, desc[UR6][R20.64] ;  /* 0x0000000614147981 */ /* 0x000328000c1e1900 */
[----:B------:R5:W4:Y:S01]  /*03a0*/  LDG.E R18, desc[UR6][R18.64] ;  /* 0x0000000612127981 */ /* 0x000b22000c1e1900 */
[C---:B------:R-:W-:Y:S01]  /*03b0*/  VIADD R10, R3.reuse, 0x3 ;  /* 0x00000003030a7836 */ /* 0x040fe20000000000 */
[----:B0-----:R-:W-:-:S02]  /*03c0*/  IADD3 R27, PT, PT, R3, 0x2, RZ ;  /* 0x00000002031b7810 */ /* 0x001fc40007ffe0ff */
[----:B------:R-:W-:Y:S02]  /*03d0*/  IADD3 R29, PT, PT, R13, 0x2, RZ ;  /* 0x000000020d1d7810 */ /* 0x000fe40007ffe0ff */
[----:B------:R-:W-:Y:S02]  /*03e0*/  IABS R25, R10 ;  /* 0x0000000a00197213 */ /* 0x000fe40000000000 */
[----:B-1----:R-:W-:Y:S02]  /*03f0*/  IABS R21, R27 ;  /* 0x0000001b00157213 */ /* 0x002fe40000000000 */
[----:B-----5:R-:W-:-:S04]  /*0400*/  IABS R19, R9 ;  /* 0x0000000900137213 */ /* 0x020fc80000000000 */
[----:B------:R-:W-:-:S05]  /*0410*/  MOV R10, R19 ;  /* 0x00000013000a7202 */ /* 0x000fca0000000f00 */
[C---:B------:R-:W-:Y:S02]  /*0420*/  IMAD.IADD R25, R10.reuse, 0x1, R25 ;  /* 0x000000010a197824 */ /* 0x040fe400078e0219 */
[----:B------:R-:W-:Y:S02]  /*0430*/  IMAD.IADD R19, R10, 0x1, R21 ;  /* 0x000000010a137824 */ /* 0x000fe400078e0215 */
[----:B------:R-:W-:Y:S02]  /*0440*/  VIADD R27, R13, 0x3 ;  /* 0x000000030d1b7836 */ /* 0x000fe40000000000 */
[----:B--2---:R-:W-:Y:S02]  /*0450*/  IMAD R25, R25, R28, RZ ;  /* 0x0000001c19197224 */ /* 0x004fe400078e02ff */
[----:B---3--:R-:W-:Y:S02]  /*0460*/  IMAD R19, R19, R26, RZ ;  /* 0x0000001a13137224 */ /* 0x008fe400078e02ff */
[----:B----4-:R-:W-:-:S02]  /*0470*/  IMAD R20, R20, UR10, -R25 ;  /* 0x0000000a14147c24 */ /* 0x010fc4000f8e0a19 */
[----:B------:R-:W-:-:S03]  /*0480*/  IMAD R21, R18, UR10, -R19 ;  /* 0x0000000a12157c24 */ /* 0x000fc6000f8e0a13 */
[----:B------:R-:W-:Y:S01]  /*0490*/  VIMNMX R20, PT, PT, RZ, R20, !PT ;  /* 0x00000014ff147248 */ /* 0x000fe20007fe0100 */
[----:B------:R-:W-:Y:S01]  /*04a0*/  IMAD.WIDE.U32 R18, R29, 0x4, R14 ;  /* 0x000000041d127825 */ /* 0x000fe200078e000e */
[----:B------:R-:W-:-:S03]  /*04b0*/  VIMNMX R21, PT, PT, RZ, R21, !PT ;  /* 0x00000015ff157248 */ /* 0x000fc60007fe0100 */
[----:B------:R-:W-:Y:S02]  /*04c0*/  IMAD.WIDE.U32 R28, R29, 0x4, R16 ;  /* 0x000000041d1c7825 */ /* 0x000fe400078e0010 */
[----:B------:R0:W2:Y:S01]  /*04d0*/  LDG.E R18, desc[UR6][R18.64] ;  /* 0x0000000612127981 */ /* 0x0000a2000c1e1900 */
[----:B------:R-:W-:Y:S01]  /*04e0*/  IADD3 R23, PT, PT, R21, R20, R23 ;  /* 0x0000001415177210 */ /* 0x000fe20007ffe017 */
[C---:B------:R-:W-:Y:S02]  /*04f0*/  IMAD.WIDE.U32 R20, R27.reuse, 0x4, R14 ;  /* 0x000000041b147825 */ /* 0x040fe400078e000e */
[----:B------:R-:W3:Y:S02]  /*0500*/  LDG.E R28, desc[UR6][R28.64] ;  /* 0x000000061c1c7981 */ /* 0x000ee4000c1e1900 */
[----:B------:R-:W-:Y:S02]  /*0510*/  IMAD.WIDE.U32 R26, R27, 0x4, R16 ;  /* 0x000000041b1a7825 */ /* 0x000fe400078e0010 */
[----:B------:R1:W4:Y:S04]  /*0520*/  LDG.E R20, desc[UR6][R20.64] ;  /* 0x0000000614147981 */ /* 0x000328000c1e1900 */
[----:B------:R5:W3:Y:S01]  /*0530*/  LDG.E R26, desc[UR6][R26.64] ;  /* 0x000000061a1a7981 */ /* 0x000ae2000c1e1900 */
[----:B0-----:R-:W-:-:S02]  /*0540*/  IADD3 R19, PT, PT, R3, 0x1, RZ ;  /* 0x0000000103137810 */ /* 0x001fc40007ffe0ff */
[----:B-1----:R-:W-:Y:S02]  /*0550*/  IABS R21, R3 ;  /* 0x0000000300157213 */ /* 0x002fe40000000000 */
[----:B------:R-:W-:Y:S02]  /*0560*/  IABS R19, R19 ;  /* 0x0000001300137213 */ /* 0x000fe40000000000 */
[C---:B------:R-:W-:Y:S01]  /*0570*/  IADD3 R21, PT, PT, R10.reuse, R21, RZ ;  /* 0x000000150a157210 */ /* 0x040fe20007ffe0ff */
[C---:B-----5:R-:W-:Y:S02]  /*0580*/  VIADD R27, R13.reuse, 0x4 ;  /* 0x000000040d1b7836 */ /* 0x060fe40000000000 */
[----:B------:R-:W-:Y:S01]  /*0590*/  IMAD.IADD R19, R10, 0x1, R19 ;  /* 0x000000010a137824 */ /* 0x000fe200078e0213 */
[----:B------:R-:W-:-:S03]  /*05a0*/  IADD3 R29, PT, PT, R13, 0x5, RZ ;  /* 0x000000050d1d7810 */ /* 0x000fc60007ffe0ff */
[----:B--2---:R-:W-:Y:S02]  /*05b0*/  IMAD R19, R19, R18, RZ ;  /* 0x0000001213137224 */ /* 0x004fe400078e02ff */
[----:B----4-:R-:W-:-:S04]  /*05c0*/  IMAD R21, R21, R20, RZ ;  /* 0x0000001415157224 */ /* 0x010fc800078e02ff */
[----:B---3--:R-:W-:Y:S02]  /*05d0*/  IMAD R26, R26, UR10, -R21 ;  /* 0x0000000a1a1a7c24 */ /* 0x008fe4000f8e0a15 */
[----:B------:R-:W-:-:S04]  /*05e0*/  IMAD.WIDE.U32 R20, R27, 0x4, R14 ;  /* 0x000000041b147825 */ /* 0x000fc800078e000e */
[----:B------:R-:W-:Y:S02]  /*05f0*/  IMAD R19, R28, UR10, -R19 ;  /* 0x0000000a1c137c24 */ /* 0x000fe4000f8e0a13 */
[----:B------:R0:W2:Y:S01]  /*0600*/  LDG.E R20, desc[UR6][R20.64] ;  /* 0x0000000614147981 */ /* 0x0000a2000c1e1900 */
[----:B------:R-:W-:Y:S02]  /*0610*/  VIMNMX R26, PT, PT, RZ, R26, !PT ;  /* 0x0000001aff1a7248 */ /* 0x000fe40007fe0100 */
[----:B------:R-:W-:-:S04]  /*0620*/  VIMNMX R18, PT, PT, RZ, R19, !PT ;  /* 0x00000013ff127248 */ /* 0x000fc80007fe0100 */
[----:B------:R-:W-:Y:S01]  /*0630*/  IADD3 R23, PT, PT, R26, R18, R23 ;  /* 0x000000121a177210 */ /* 0x000fe20007ffe017 */
[----:B------:R-:W-:-:S06]  /*0640*/  IMAD.WIDE.U32 R18, R29, 0x4, R14 ;  /* 0x000000041d127825 */ /* 0x000fcc00078e000e */
[----:B------:R-:W3:Y:S01]  /*0650*/  LDG.E R18, desc[UR6][R18.64] ;  /* 0x0000000612127981 */ /* 0x000ee2000c1e1900 */
[----:B------:R-:W-:-:S06]  /*0660*/  IMAD.WIDE.U32 R26, R27, 0x4, R16 ;  /* 0x000000041b1a7825 */ /* 0x000fcc00078e0010 */
[----:B------:R1:W4:Y:S01]  /*0670*/  LDG.E R26, desc[UR6][R26.64] ;  /* 0x000000061a1a7981 */ /* 0x000322000c1e1900 */
[----:B------:R-:W-:-:S05]  /*0680*/  VIADD R25, R3, 0xffffffff ;  /* 0xffffffff03197836 */ /* 0x000fca0000000000 */
[----:B0-----:R-:W-:-:S04]  /*0690*/  IABS R21, R25 ;  /* 0x0000001900157213 */ /* 0x001fc80000000000 */
[----:B------:R-:W-:Y:S01]  /*06a0*/  IADD3 R21, PT, PT, R10, R21, RZ ;  /* 0x000000150a157210 */ /* 0x000fe20007ffe0ff */
[----:B------:R-:W-:Y:S01]  /*06b0*/  IMAD.WIDE.U32 R28, R29, 0x4, R16 ;  /* 0x000000041d1c7825 */ /* 0x000fe200078e0010 */
[----:B-1----:R-:W-:-:S03]  /*06c0*/  IADD3 R27, PT, PT, R13, 0x7, RZ ;  /* 0x000000070d1b7810 */ /* 0x002fc60007ffe0ff */
[----:B------:R-:W-:Y:S02]  /*06d0*/  VIADD R19, R13, 0x6 ;  /* 0x000000060d137836 */ /* 0x000fe40000000000 */
[----:B--2---:R-:W-:Y:S02]  /*06e0*/  IMAD R21, R21, R20, RZ ;  /* 0x0000001415157224 */ /* 0x004fe400078e02ff */
[----:B------:R-:W-:-:S05]  /*06f0*/  VIADD R20, R3, 0xfffffffe ;  /* 0xfffffffe03147836 */ /* 0x000fca0000000000 */
[----:B------:R-:W-:-:S04]  /*0700*/  IABS R25, R20 ;  /* 0x0000001400197213 */ /* 0x000fc80000000000 */
[----:B------:R-:W-:-:S05]  /*0710*/  IADD3 R25, PT, PT, R10, R25, RZ ;  /* 0x000000190a197210 */ /* 0x000fca0007ffe0ff */
[----:B---3--:R-:W-:Y:S02]  /*0720*/  IMAD R20, R25, R18, RZ ;  /* 0x0000001219147224 */ /* 0x008fe400078e02ff */
[----:B------:R0:W2:Y:S02]  /*0730*/  LDG.E R25, desc[UR6][R28.64] ;  /* 0x000000061c197981 */ /* 0x0000a4000c1e1900 */
[----:B0-----:R-:W-:-:S04]  /*0740*/  IMAD.WIDE.U32 R28, R19, 0x4, R16 ;  /* 0x00000004131c7825 */ /* 0x001fc800078e0010 */
[----:B------:R-:W-:-:S04]  /*0750*/  IMAD.WIDE.U32 R18, R19, 0x4, R14 ;  /* 0x0000000413127825 */ /* 0x000fc800078e000e */
[C---:B------:R-:W-:Y:S02]  /*0760*/  IMAD.WIDE.U32 R14, R27.reuse, 0x4, R14 ;  /* 0x000000041b0e7825 */ /* 0x040fe400078e000e */
[----:B------:R-:W3:Y:S02]  /*0770*/  LDG.E R18, desc[UR6][R18.64] ;  /* 0x0000000612127981 */ /* 0x000ee4000c1e1900 */
[----:B------:R-:W-:Y:S02]  /*0780*/  IMAD.WIDE.U32 R16, R27, 0x4, R16 ;  /* 0x000000041b107825 */ /* 0x000fe400078e0010 */
[----:B------:R-:W5:Y:S02]  /*0790*/  LDG.E R14, desc[UR6][R14.64] ;  /* 0x000000060e0e7981 */ /* 0x000f64000c1e1900 */
[----:B----4-:R-:W-:Y:S02]  /*07a0*/  IMAD R21, R26, UR10, -R21 ;  /* 0x0000000a1a157c24 */ /* 0x010fe4000f8e0a15 */
[----:B------:R-:W4:Y:S04]  /*07b0*/  LDG.E R26, desc[UR6][R28.64] ;  /* 0x000000061c1a7981 */ /* 0x000f28000c1e1900 */
[----:B------:R0:W4:Y:S01]  /*07c0*/  LDG.E R16, desc[UR6][R16.64] ;  /* 0x0000000610107981 */ /* 0x000122000c1e1900 */
[----:B------:R-:W-:-:S05]  /*07d0*/  VIADD R24, R24, 0x8 ;  /* 0x0000000818187836 */ /* 0x000fca0000000000 */
[----:B------:R-:W-:Y:S02]  /*07e0*/  ISETP.NE.AND P0, PT, R24, RZ, PT ;  /* 0x000000ff1800720c */ /* 0x000fe40003f05270 */
[----:B------:R-:W-:Y:S02]  /*07f0*/  IADD3 R22, PT, PT, R22, 0x8, RZ ;  /* 0x0000000816167810 */ /* 0x000fe40007ffe0ff */
[----:B------:R-:W-:Y:S01]  /*0800*/  IADD3 R13, PT, PT, R13, 0x8, RZ ;  /* 0x000000080d0d7810 */ /* 0x000fe20007ffe0ff */
[----:B--2---:R-:W-:Y:S02]  /*0810*/  IMAD R20, R25, UR10, -R20 ;  /* 0x0000000a19147c24 */ /* 0x004fe4000f8e0a14 */
[----:B------:R-:W-:-:S05]  /*0820*/  VIADD R25, R3, 0xfffffffd ;  /* 0xfffffffd03197836 */ /* 0x000fca0000000000 */
[----:B------:R-:W-:Y:S02]  /*0830*/  IABS R27, R25 ;  /* 0x00000019001b7213 */ /* 0x000fe40000000000 */
[----:B------:R-:W-:-:S04]  /*0840*/  IADD3 R25, PT, PT, R3, -0x4, RZ ;  /* 0xfffffffc03197810 */ /* 0x000fc80007ffe0ff */
[----:B------:R-:W-:Y:S01]  /*0850*/  IABS R25, R25 ;  /* 0x0000001900197213 */ /* 0x000fe20000000000 */
[----:B0-----:R-:W-:-:S03]  /*0860*/  IMAD.IADD R17, R10, 0x1, R27 ;  /* 0x000000010a117824 */ /* 0x001fc600078e021b */
[----:B------:R-:W-:Y:S01]  /*0870*/  IADD3 R19, PT, PT, R10, R25, RZ ;  /* 0x000000190a137210 */ /* 0x000fe20007ffe0ff */
[----:B---3--:R-:W-:-:S04]  /*0880*/  IMAD R17, R17, R18, RZ ;  /* 0x0000001211117224 */ /* 0x008fc800078e02ff */
[----:B-----5:R-:W-:Y:S01]  /*0890*/  IMAD R19, R19, R14, RZ ;  /* 0x0000000e13137224 */ /* 0x020fe200078e02ff */
[----:B------:R-:W-:Y:S02]  /*08a0*/  VIMNMX R14, PT, PT, RZ, R21, !PT ;  /* 0x00000015ff0e7248 */ /* 0x000fe40007fe0100 */
[----:B------:R-:W-:Y:S01]  /*08b0*/  VIMNMX R20, PT, PT, RZ, R20, !PT ;  /* 0x00000014ff147248 */ /* 0x000fe20007fe0100 */
[----:B----4-:R-:W-:Y:S02]  /*08c0*/  IMAD R17, R26, UR10, -R17 ;  /* 0x0000000a1a117c24 */ /* 0x010fe4000f8e0a11 */
[----:B------:R-:W-:Y:S01]  /*08d0*/  IMAD R16, R16, UR10, -R19 ;  /* 0x0000000a10107c24 */ /* 0x000fe2000f8e0a13 */
[----:B------:R-:W-:Y:S02]  /*08e0*/  IADD3 R23, PT, PT, R20, R14, R23 ;  /* 0x0000000e14177210 */ /* 0x000fe40007ffe017 */
[----:B------:R-:W-:Y:S02]  /*08f0*/  VIMNMX R14, PT, PT, RZ, R17, !PT ;  /* 0x00000011ff0e7248 */ /* 0x000fe40007fe0100 */
[----:B------:R-:W-:Y:S01]  /*0900*/  VIMNMX R16, PT, PT, RZ, R16, !PT ;  /* 0x00000010ff107248 */ /* 0x000fe20007fe0100 */
[----:B------:R-:W-:-:S03]  /*0910*/  VIADD R3, R3, 0xfffffff8 ;  /* 0xfffffff803037836 */ /* 0x000fc60000000000 */
[----:B------:R-:W-:Y:S01]  /*0920*/  IADD3 R23, PT, PT, R16, R14, R23 ;  /* 0x0000000e10177210 */ /* 0x000fe20007ffe017 */
[----:B------:R-:W-:Y:S06]  /*0930*/  @P0 BRA `(.L_x_6) ;  /* 0xfffffff800700947 */ /* 0x000fec000383ffff */
[----:B------:R-:W-:Y:S05]  /*0940*/  BSYNC.RECONVERGENT B2 ;  /* 0x0000000000027941 */ /* 0x000fea0003800200 */
.L_x_5:
[----:B------:R-:W-:-:S07]  /*0950*/  VIADD R13, R22, 0xfffffffd ;  /* 0xfffffffd160d7836 */ /* 0x000fce0000000000 */
.L_x_4:
[----:B------:R-:W-:Y:S05]  /*0960*/  BSYNC.RECONVERGENT B1 ;  /* 0x0000000000017941 */ /* 0x000fea0003800200 */
.L_x_3:
[----:B------:R-:W-:-:S13]  /*0970*/  LOP3.LUT P0, R3, R11, 0x7, RZ, 0xc0, !PT ;  /* 0x000000070b037812 */ /* 0x000fda000780c0ff */
[----:B------:R-:W-:Y:S05]  /*0980*/  @!P0 BRA `(.L_x_2) ;  /* 0x0000000400b08947 */ /* 0x000fea0003800000 */
[----:B------:R-:W-:Y:S01]  /*0990*/  ISETP.GE.U32.AND P0, PT, R3, 0x4, PT ;  /* 0x000000040300780c */ /* 0x000fe20003f06070 */
[----:B------:R-:W-:-:S12]  /*09a0*/  BSSY.RECONVERGENT B1, `(.L_x_7) ;  /* 0x0000036000017945 */ /* 0x000fd80003800200 */
[----:B------:R-:W-:Y:S05]  /*09b0*/  @!P0 BRA `(.L_x_8) ;  /* 0x0000000000d08947 */ /* 0x000fea0003800000 */
[----:B------:R-:W0:Y:S01]  /*09c0*/  LDC.64 R14, c[0x0][0x380] ;  /* 0x0000e000ff0e7b82 */ /* 0x000e220000000a00 */
[----:B------:R-:W-:Y:S01]  /*09d0*/  IADD3 R24, PT, PT, R13, R12, RZ ;  /* 0x0000000c0d187210 */ /* 0x000fe20007ffe0ff */
[----:B------:R-:W1:Y:S06]  /*09e0*/  LDCU UR11, c[0x0][0x39c] ;  /* 0x00007380ff0b77ac */ /* 0x000e6c0008000800 */
[----:B------:R-:W2:Y:S01]  /*09f0*/  LDC.64 R16, c[0x0][0x388] ;  /* 0x0000e200ff107b82 */ /* 0x000ea20000000a00 */
[C---:B------:R-:W-:Y:S01]  /*0a00*/  VIADD R25, R24.reuse, 0x1 ;  /* 0x0000000118197836 */ /* 0x040fe20000000000 */
[C---:B------:R-:W-:Y:S01]  /*0a10*/  IADD3 R27, PT, PT, R24.reuse, 0x2, RZ ;  /* 0x00000002181b7810 */ /* 0x040fe20007ffe0ff */
[----:B------:R-:W-:-:S02]  /*0a20*/  VIADD R9, R24, 0x3 ;  /* 0x0000000318097836 */ /* 0x000fc40000000000 */
[----:B0-----:R-:W-:-:S04]  /*0a30*/  IMAD.WIDE.U32 R20, R24, 0x4, R14 ;  /* 0x0000000418147825 */ /* 0x001fc800078e000e */
[--C-:B------:R-:W-:Y:S01]  /*0a40*/  IMAD.WIDE.U32 R28, R25, 0x4, R14.reuse ;  /* 0x00000004191c7825 */ /* 0x100fe200078e000e */
[----:B------:R2:W3:Y:S03]  /*0a50*/  LDG.E R3, desc[UR6][R20.64] ;  /* 0x0000000614037981 */ /* 0x0004e6000c1e1900 */
[--C-:B------:R-:W-:Y:S01]  /*0a60*/  IMAD.WIDE.U32 R18, R27, 0x4, R14.reuse ;  /* 0x000000041b127825 */ /* 0x100fe200078e000e */
[----:B------:R-:W4:Y:S03]  /*0a70*/  LDG.E R22, desc[UR6][R28.64] ;  /* 0x000000061c167981 */ /* 0x000f26000c1e1900 */
[----:B------:R-:W-:Y:S02]  /*0a80*/  IMAD.WIDE.U32 R14, R9, 0x4, R14 ;  /* 0x00000004090e7825 */ /* 0x000fe400078e000e */
[----:B------:R0:W5:Y:S02]  /*0a90*/  LDG.E R18, desc[UR6][R18.64] ;  /* 0x0000000612127981 */ /* 0x000164000c1e1900 */
[----:B--2---:R-:W-:-:S02]  /*0aa0*/  IMAD.WIDE.U32 R20, R24, 0x4, R16 ;  /* 0x0000000418147825 */ /* 0x004fc400078e0010 */
[----:B------:R2:W5:Y:S02]  /*0ab0*/  LDG.E R14, desc[UR6][R14.64] ;  /* 0x000000060e0e7981 */ /* 0x000564000c1e1900 */
[--C-:B------:R-:W-:Y:S02]  /*0ac0*/  IMAD.WIDE.U32 R24, R25, 0x4, R16.reuse ;  /* 0x0000000419187825 */ /* 0x100fe400078e0010 */
[----:B------:R-:W1:Y:S02]  /*0ad0*/  LDG.E R20, desc[UR6][R20.64] ;  /* 0x0000000614147981 */ /* 0x000e64000c1e1900 */
[--C-:B------:R-:W-:Y:S02]  /*0ae0*/  IMAD.WIDE.U32 R26, R27, 0x4, R16.reuse ;  /* 0x000000041b1a7825 */ /* 0x100fe400078e0010 */
[----:B------:R-:W5:Y:S02]  /*0af0*/  LDG.E R24, desc[UR6][R24.64] ;  /* 0x0000000618187981 */ /* 0x000f64000c1e1900 */
[----:B------:R-:W-:-:S02]  /*0b00*/  IMAD.WIDE.U32 R16, R9, 0x4, R16 ;  /* 0x0000000409107825 */ /* 0x000fc400078e0010 */
[----:B------:R-:W5:Y:S04]  /*0b10*/  LDG.E R26, desc[UR6][R26.64] ;  /* 0x000000061a1a7981 */ /* 0x000f68000c1e1900 */
[----:B------:R2:W5:Y:S01]  /*0b20*/  LDG.E R16, desc[UR6][R16.64] ;  /* 0x0000000610107981 */ /* 0x000562000c1e1900 */
[----:B------:R-:W-:-:S04]  /*0b30*/  IADD3 R9, PT, PT, -R13, R0, RZ ;  /* 0x000000000d097210 */ /* 0x000fc80007ffe1ff */
[----:B0-----:R-:W-:-:S05]  /*0b40*/  IABS R19, R9 ;  /* 0x0000000900137213 */ /* 0x001fca0000000000 */
[----:B------:R-:W-:Y:S01]  /*0b50*/  IMAD.IADD R28, R10, 0x1, R19 ;  /* 0x000000010a1c7824 */ /* 0x000fe200078e0213 */
[----:B------:R-:W-:Y:S01]  /*0b60*/  LOP3.LUT R19, RZ, R13, RZ, 0x33, !PT ;  /* 0x0000000dff137212 */ /* 0x000fe200078e33ff */
[----:B--2---:R-:W-:-:S03]  /*0b70*/  VIADD R15, R9, 0xfffffffe ;  /* 0xfffffffe090f7836 */ /* 0x004fc60000000000 */
[----:B------:R-:W-:Y:S02]  /*0b80*/  IADD3 R19, PT, PT, R19, R0, RZ ;  /* 0x0000000013137210 */ /* 0x000fe40007ffe0ff */
[----:B------:R-:W-:Y:S02]  /*0b90*/  IADD3 R9, PT, PT, R9, -0x3, RZ ;  /* 0xfffffffd09097810 */ /* 0x000fe40007ffe0ff */
[----:B------:R-:W-:Y:S02]  /*0ba0*/  IABS R19, R19 ;  /* 0x0000001300137213 */ /* 0x000fe40000000000 */
[----:B------:R-:W-:-:S03]  /*0bb0*/  IABS R17, R9 ;  /* 0x0000000900117213 */ /* 0x000fc60000000000 */
[----:B------:R-:W-:Y:S01]  /*0bc0*/  IMAD.MOV.U32 R9, RZ, RZ, R19 ;  /* 0x000000ffff097224 */ /* 0x000fe200078e0013 */
[----:B------:R-:W-:-:S04]  /*0bd0*/  IABS R15, R15 ;  /* 0x0000000f000f7213 */ /* 0x000fc80000000000 */
[C---:B------:R-:W-:Y:S01]  /*0be0*/  IADD3 R9, PT, PT, R10.reuse, R9, RZ ;  /* 0x000000090a097210 */ /* 0x040fe20007ffe0ff */
[C---:B------:R-:W-:Y:S01]  /*0bf0*/  IMAD.IADD R15, R10.reuse, 0x1, R15 ;  /* 0x000000010a0f7824 */ /* 0x040fe200078e020f */
[----:B------:R-:W-:Y:S01]  /*0c00*/  IADD3 R17, PT, PT, R10, R17, RZ ;  /* 0x000000110a117210 */ /* 0x000fe20007ffe0ff */
[----:B------:R-:W-:Y:S02]  /*0c10*/  VIADD R13, R13, 0x4 ;  /* 0x000000040d0d7836 */ /* 0x000fe40000000000 */
[----:B---3--:R-:W-:Y:S02]  /*0c20*/  IMAD R3, R28, R3, RZ ;  /* 0x000000031c037224 */ /* 0x008fe400078e02ff */
[----:B----4-:R-:W-:Y:S02]  /*0c30*/  IMAD R9, R9, R22, RZ ;  /* 0x0000001609097224 */ /* 0x010fe400078e02ff */
[----:B-----5:R-:W-:Y:S02]  /*0c40*/  IMAD R15, R15, R18, RZ ;  /* 0x000000120f0f7224 */ /* 0x020fe400078e02ff */
[----:B------:R-:W-:-:S02]  /*0c50*/  IMAD R17, R17, R14, RZ ;  /* 0x0000000e11117224 */ /* 0x000fc400078e02ff */
[----:B-1----:R-:W-:Y:S02]  /*0c60*/  IMAD R3, R20, UR11, -R3 ;  /* 0x0000000b14037c24 */ /* 0x002fe4000f8e0a03 */
[----:B------:R-:W-:-:S03]  /*0c70*/  IMAD R9, R24, UR11, -R9 ;  /* 0x0000000b18097c24 */ /* 0x000fc6000f8e0a09 */
[----:B------:R-:W-:Y:S01]  /*0c80*/  VIMNMX R14, PT, PT, RZ, R3, !PT ;  /* 0x00000003ff0e7248 */ /* 0x000fe20007fe0100 */
[----:B------:R-:W-:Y:S01]  /*0c90*/  IMAD R15, R26, UR11, -R15 ;  /* 0x0000000b1a0f7c24 */ /* 0x000fe2000f8e0a0f */
[----:B------:R-:W-:Y:S01]  /*0ca0*/  VIMNMX R9, PT, PT, RZ, R9, !PT ;  /* 0x00000009ff097248 */ /* 0x000fe20007fe0100 */
[----:B------:R-:W-:-:S03]  /*0cb0*/  IMAD R17, R16, UR11, -R17 ;  /* 0x0000000b10117c24 */ /* 0x000fc6000f8e0a11 */
[----:B------:R-:W-:Y:S02]  /*0cc0*/  VIMNMX R16, PT, PT, RZ, R15, !PT ;  /* 0x0000000fff107248 */ /* 0x000fe40007fe0100 */
[----:B------:R-:W-:Y:S02]  /*0cd0*/  IADD3 R9, PT, PT, R9, R14, R23 ;  /* 0x0000000e09097210 */ /* 0x000fe40007ffe017 */
[----:B------:R-:W-:-:S04]  /*0ce0*/  VIMNMX R17, PT, PT, RZ, R17, !PT ;  /* 0x00000011ff117248 */ /* 0x000fc80007fe0100 */
[----:B------:R-:W-:-:S07]  /*0cf0*/  IADD3 R23, PT, PT, R17, R16, R9 ;  /* 0x0000001011177210 */ /* 0x000fce0007ffe009 */
.L_x_8:
[----:B------:R-:W-:Y:S05]  /*0d00*/  BSYNC.RECONVERGENT B1 ;  /* 0x0000000000017941 */ /* 0x000fea0003800200 */
.L_x_7:
[----:B------:R-:W-:-:S13]  /*0d10*/  LOP3.LUT P0, R3, R11, 0x3, RZ, 0xc0, !PT ;  /* 0x000000030b037812 */ /* 0x000fda000780c0ff */
[----:B------:R-:W-:Y:S05]  /*0d20*/  @!P0 BRA `(.L_x_2) ;  /* 0x0000000000c88947 */ /* 0x000fea0003800000 */
[----:B------:R-:W-:Y:S01]  /*0d30*/  ISETP.NE.AND P0, PT, R3, 0x1, PT ;  /* 0x000000010300780c */ /* 0x000fe20003f05270 */
[----:B------:R-:W-:Y:S01]  /*0d40*/  BSSY.RECONVERGENT B1, `(.L_x_9) ;  /* 0x0000020000017945 */ /* 0x000fe20003800200 */
[----:B------:R-:W-:-:S04]  /*0d50*/  LOP3.LUT R11, R11, 0x1, RZ, 0xc0, !PT ;  /* 0x000000010b0b7812 */ /* 0x000fc800078ec0ff */
[----:B------:R-:W-:-:S07]  /*0d60*/  ISETP.NE.U32.AND P1, PT, R11, 0x1, PT ;  /* 0x000000010b00780c */ /* 0x000fce0003f25070 */
[----:B------:R-:W-:Y:S06]  /*0d70*/  @!P0 BRA `(.L_x_10) ;  /* 0x0000000000708947 */ /* 0x000fec0003800000 */
[----:B------:R-:W0:Y:S01]  /*0d80*/  LDC.64 R16, c[0x0][0x380] ;  /* 0x0000e000ff107b82 */ /* 0x000e220000000a00 */
[----:B------:R-:W-:Y:S01]  /*0d90*/  IADD3 R19, PT, PT, R13, R12, RZ ;  /* 0x0000000c0d137210 */ /* 0x000fe20007ffe0ff */
[----:B------:R-:W1:Y:S04]  /*0da0*/  LDCU UR11, c[0x0][0x39c] ;  /* 0x00007380ff0b77ac */ /* 0x000e680008000800 */
[C---:B------:R-:W-:Y:S02]  /*0db0*/  VIADD R3, R19.reuse, 0x1 ;  /* 0x0000000113037836 */ /* 0x040fe40000000000 */
[----:B------:R-:W2:Y:S01]  /*0dc0*/  LDC.64 R20, c[0x0][0x388] ;  /* 0x0000e200ff147b82 */ /* 0x000ea20000000a00 */
[----:B0-----:R-:W-:-:S04]  /*0dd0*/  IMAD.WIDE.U32 R14, R19, 0x4, R16 ;  /* 0x00000004130e7825 */ /* 0x001fc800078e0010 */
[----:B------:R-:W-:Y:S02]  /*0de0*/  IMAD.WIDE.U32 R16, R3, 0x4, R16 ;  /* 0x0000000403107825 */ /* 0x000fe400078e0010 */
[----:B------:R-:W3:Y:S02]  /*0df0*/  LDG.E R14, desc[UR6][R14.64] ;  /* 0x000000060e0e7981 */ /* 0x000ee4000c1e1900 */
[--C-:B--2---:R-:W-:Y:S02]  /*0e00*/  IMAD.WIDE.U32 R18, R19, 0x4, R20.reuse ;  /* 0x0000000413127825 */ /* 0x104fe400078e0014 */
[----:B------:R-:W2:Y:S02]  /*0e10*/  LDG.E R16, desc[UR6][R16.64] ;  /* 0x0000000610107981 */ /* 0x000ea4000c1e1900 */
[----:B------:R-:W-:Y:S02]  /*0e20*/  IMAD.WIDE.U32 R20, R3, 0x4, R20 ;  /* 0x0000000403147825 */ /* 0x000fe400078e0014 */
[----:B------:R-:W1:Y:S04]  /*0e30*/  LDG.E R18, desc[UR6][R18.64] ;  /* 0x0000000612127981 */ /* 0x000e68000c1e1900 */
[----:B------:R-:W4:Y:S01]  /*0e40*/  LDG.E R20, desc[UR6][R20.64] ;  /* 0x0000000614147981 */ /* 0x000f22000c1e1900 */
[----:B------:R-:W-:-:S02]  /*0e50*/  LOP3.LUT R9, RZ, R13, RZ, 0x33, !PT ;  /* 0x0000000dff097212 */ /* 0x000fc400078e33ff */
[----:B------:R-:W-:-:S03]  /*0e60*/  IADD3 R3, PT, PT, -R13, R0, RZ ;  /* 0x000000000d037210 */ /* 0x000fc60007ffe1ff */
[----:B------:R-:W-:Y:S01]  /*0e70*/  IMAD.IADD R9, R9, 0x1, R0 ;  /* 0x0000000109097824 */ /* 0x000fe200078e0200 */
[----:B------:R-:W-:-:S04]  /*0e80*/  IABS R3, R3 ;  /* 0x0000000300037213 */ /* 0x000fc80000000000 */
[----:B------:R-:W-:Y:S02]  /*0e90*/  IABS R9, R9 ;  /* 0x0000000900097213 */ /* 0x000fe40000000000 */
[----:B------:R-:W-:-:S03]  /*0ea0*/  IADD3 R3, PT, PT, R10, R3, RZ ;  /* 0x000000030a037210 */ /* 0x000fc60007ffe0ff */
[----:B------:R-:W-:Y:S01]  /*0eb0*/  IMAD.IADD R9, R10, 0x1, R9 ;  /* 0x000000010a097824 */ /* 0x000fe200078e0209 */
[----:B------:R-:W-:Y:S01]  /*0ec0*/  IADD3 R13, PT, PT, R13, 0x2, RZ ;  /* 0x000000020d0d7810 */ /* 0x000fe20007ffe0ff */
[----:B---3--:R-:W-:Y:S02]  /*0ed0*/  IMAD R3, R3, R14, RZ ;  /* 0x0000000e03037224 */ /* 0x008fe400078e02ff */
[----:B--2---:R-:W-:Y:S02]  /*0ee0*/  IMAD R9, R9, R16, RZ ;  /* 0x0000001009097224 */ /* 0x004fe400078e02ff */
[----:B-1----:R-:W-:Y:S02]  /*0ef0*/  IMAD R3, R18, UR11, -R3 ;  /* 0x0000000b12037c24 */ /* 0x002fe4000f8e0a03 */
[----:B----4-:R-:W-:-:S03]  /*0f00*/  IMAD R9, R20, UR11, -R9 ;  /* 0x0000000b14097c24 */ /* 0x010fc6000f8e0a09 */
[----:B------:R-:W-:Y:S02]  /*0f10*/  VIMNMX R14, PT, PT, RZ, R3, !PT ;  /* 0x00000003ff0e7248 */ /* 0x000fe40007fe0100 */
[----:B------:R-:W-:-:S04]  /*0f20*/  VIMNMX R9, PT, PT, RZ, R9, !PT ;  /* 0x00000009ff097248 */ /* 0x000fc80007fe0100 */
[----:B------:R-:W-:-:S07]  /*0f30*/  IADD3 R23, PT, PT, R9, R14, R23 ;  /* 0x0000000e09177210 */ /* 0x000fce0007ffe017 */
.L_x_10:
[----:B------:R-:W-:Y:S05]  /*0f40*/  BSYNC.RECONVERGENT B1 ;  /* 0x0000000000017941 */ /* 0x000fea0003800200 */
.L_x_9:
[----:B------:R-:W-:Y:S05]  /*0f50*/  @P1 BRA `(.L_x_2) ;  /* 0x00000000003c1947 */ /* 0x000fea0003800000 */
[----:B------:R-:W0:Y:S01]  /*0f60*/  LDC.64 R16, c[0x0][0x380] ;  /* 0x0000e000ff107b82 */ /* 0x000e220000000a00 */
[----:B------:R-:W-:Y:S01]  /*0f70*/  IMAD.IADD R3, R12, 0x1, R13 ;  /* 0x000000010c037824 */ /* 0x000fe200078e020d */
[----:B------:R-:W1:Y:S06]  /*0f80*/  LDCU UR11, c[0x0][0x39c] ;  /* 0x00007380ff0b77ac */ /* 0x000e6c0008000800 */
[----:B------:R-:W2:Y:S01]  /*0f90*/  LDC.64 R14, c[0x0][0x388] ;  /* 0x0000e200ff0e7b82 */ /* 0x000ea20000000a00 */
[----:B0-----:R-:W-:-:S06]  /*0fa0*/  IMAD.WIDE.U32 R16, R3, 0x4, R16 ;  /* 0x0000000403107825 */ /* 0x001fcc00078e0010 */
[----:B------:R-:W3:Y:S01]  /*0fb0*/  LDG.E R17, desc[UR6][R16.64] ;  /* 0x0000000610117981 */ /* 0x000ee2000c1e1900 */
[----:B--2---:R-:W-:-:S06]  /*0fc0*/  IMAD.WIDE.U32 R14, R3, 0x4, R14 ;  /* 0x00000004030e7825 */ /* 0x004fcc00078e000e */
[----:B------:R-:W1:Y:S01]  /*0fd0*/  LDG.E R14, desc[UR6][R14.64] ;  /* 0x000000060e0e7981 */ /* 0x000e62000c1e1900 */
[----:B------:R-:W-:-:S04]  /*0fe0*/  IADD3 R13, PT, PT, R0, -R13, RZ ;  /* 0x8000000d000d7210 */ /* 0x000fc80007ffe0ff */
[----:B------:R-:W-:-:S05]  /*0ff0*/  IABS R3, R13 ;  /* 0x0000000d00037213 */ /* 0x000fca0000000000 */
[----:B------:R-:W-:-:S04]  /*1000*/  IMAD.IADD R10, R10, 0x1, R3 ;  /* 0x000000010a0a7824 */ /* 0x000fc800078e0203 */
[----:B---3--:R-:W-:-:S04]  /*1010*/  IMAD R3, R10, R17, RZ ;  /* 0x000000110a037224 */ /* 0x008fc800078e02ff */
[----:B-1----:R-:W-:-:S05]  /*1020*/  IMAD R3, R14, UR11, -R3 ;  /* 0x0000000b0e037c24 */ /* 0x002fca000f8e0a03 */
[----:B------:R-:W-:-:S04]  /*1030*/  VIMNMX R10, PT, PT, RZ, R3, !PT ;  /* 0x00000003ff0a7248 */ /* 0x000fc80007fe0100 */
[----:B------:R-:W-:-:S07]  /*1040*/  IADD3 R23, PT, PT, R23, R10, RZ ;  /* 0x0000000a17177210 */ /* 0x000fce0007ffe0ff */
.L_x_2:
[----:B-1----:R-:W-:Y:S05]  /*1050*/  BSYNC.RECONVERGENT B0 ;  /* 0x0000000000007941 */ /* 0x002fea0003800200 */
.L_x_1:
[C---:B------:R-:W-:Y:S01]  /*1060*/  ISETP.GE.AND P0, PT, R5.reuse, R2, PT ;  /* 0x000000020500720c */ /* 0x040fe20003f06270 */
[----:B------:R-:W-:Y:S01]  /*1070*/  UIADD3 UR4, UPT, UPT, UR4, 0x1, URZ ;  /* 0x0000000104047890 */ /* 0x000fe2000fffe0ff */
[----:B------:R-:W-:-:S11]  /*1080*/  VIADD R5, R5, 0x1 ;  /* 0x0000000105057836 */ /* 0x000fd60000000000 */
[----:B------:R-:W-:Y:S05]  /*1090*/  @!P0 BRA `(.L_x_11) ;  /* 0xfffffff000308947 */ /* 0x000fea000383ffff */
.L_x_0:
[----:B------:R-:W0:Y:S08]  /*10a0*/  LDC R5, c[0x0][0x360] ;  /* 0x0000d800ff057b82 */ /* 0x000e300000000800 */
[----:B------:R-:W1:Y:S01]  /*10b0*/  LDC.64 R2, c[0x0][0x390] ;  /* 0x0000e400ff027b82 */ /* 0x000e620000000a00 */
[----:B0-----:R-:W-:-:S04]  /*10c0*/  IMAD R5, R5, UR8, R0 ;  /* 0x0000000805057c24 */ /* 0x001fc8000f8e0200 */
[----:B-1----:R-:W-:-:S05]  /*10d0*/  IMAD.WIDE.U32 R2, R5, 0x4, R2 ;  /* 0x0000000405027825 */ /* 0x002fca00078e0002 */
[----:B------:R-:W-:Y:S01]  /*10e0*/  STG.E desc[UR6][R2.64], R23 ;  /* 0x0000001702007986 */ /* 0x000fe2000c101906 */
[----:B------:R-:W-:Y:S05]  /*10f0*/  EXIT ;  /* 0x000000000000794d */ /* 0x000fea0003800000 */
.L_x_12:
[----:B------:R-:W-:-:S00]  /*1100*/  BRA `(.L_x_12) ;  /* 0xfffffffc00fc7947 */ /* 0x000fc0000383ffff */
[----:B------:R-:W-:-:S00]  /*1110*/  NOP ;  /* 0x0000000000007918 */ /* 0x000fc00000000000 */
        /* <DEDUP_REMOVED lines=14> */
.L_x_13:


//--------------------- .nv.shared.reserved.0     --------------------------
	.section	.nv.shared.reserved.0,"aw",@nobits
	.weak		__nv_reservedSMEM_offset_0_alias
	.size		__nv_reservedSMEM_offset_0_alias, 0, 64
	.other		__nv_reservedSMEM_offset_0_alias,@"STO_CUDA_RESERVED_SHARED STV_DEFAULT"
__nv_reservedSMEM_offset_0_alias:
	.zero		0
	.zero		64


//--------------------- .nv.constant0._Z14optimisticEvalPKiS0_Piiiii --------------------------
	.section	.nv.constant0._Z14optimisticEvalPKiS0_Piiiii,"a",@progbits
	.sectionflags	@""
	.align	4
.nv.constant0._Z14optimisticEvalPKiS0_Piiiii:
	.zero		936


//--------------------- SYMBOLS --------------------------

	.type		.nv.reservedSmem.offset0,@object
	.size		.nv.reservedSmem.offset0,0x4
